	.headerflags	@"EF_CUDA_TEXMODE_UNIFIED EF_CUDA_64BIT_ADDRESS EF_CUDA_ACCELERATORS EF_CUDA_SM90 EF_CUDA_VIRTUAL_SM(EF_CUDA_SM90)"
	.elftype	@"ET_EXEC"


//--------------------- .nv.info                  --------------------------
	.section	.nv.info,"",@"SHT_CUDA_INFO"
	.align	4


	//----- nvinfo : EIATTR_REGCOUNT
	.align		4
        /*0000*/ 	.byte	0x04, 0x2f
        /*0002*/ 	.short	(.L_1 - .L_0)
	.align		4
.L_0:
        /*0004*/ 	.word	index@(triton_poi_fused_convolution_leaky_relu_22)
        /*0008*/ 	.word	0x0000000e


	//----- nvinfo : EIATTR_MIN_STACK_SIZE
	.align		4
.L_1:
        /*000c*/ 	.byte	0x04, 0x12
        /*000e*/ 	.short	(.L_3 - .L_2)
	.align		4
.L_2:
        /*0010*/ 	.word	index@(triton_poi_fused_convolution_leaky_relu_22)
        /*0014*/ 	.word	0x00000000


	//----- nvinfo : EIATTR_FRAME_SIZE
	.align		4
.L_3:
        /*0018*/ 	.byte	0x04, 0x11
        /*001a*/ 	.short	(.L_5 - .L_4)
	.align		4
.L_4:
        /*001c*/ 	.word	index@(triton_poi_fused_convolution_leaky_relu_22)
        /*0020*/ 	.word	0x00000000


	//----- nvinfo : EIATTR_MIN_STACK_SIZE
	.align		4
.L_5:
        /*0024*/ 	.byte	0x04, 0x12
        /*0026*/ 	.short	(.L_7 - .L_6)
	.align		4
.L_6:
        /*0028*/ 	.word	index@(triton_poi_fused_convolution_leaky_relu_22)
        /*002c*/ 	.word	0x00000000
.L_7:


//--------------------- .nv.info.triton_poi_fused_convolution_leaky_relu_22 --------------------------
	.section	.nv.info.triton_poi_fused_convolution_leaky_relu_22,"",@"SHT_CUDA_INFO"
	.sectionflags	@""
	.align	4


	//----- nvinfo : EIATTR_CUDA_API_VERSION
	.align		4
        /*0000*/ 	.byte	0x04, 0x37
        /*0002*/ 	.short	(.L_9 - .L_8)
.L_8:
        /*0004*/ 	.word	0x0000007c


	//----- nvinfo : EIATTR_KPARAM_INFO
	.align		4
.L_9:
        /*0008*/ 	.byte	0x04, 0x17
        /*000a*/ 	.short	(.L_11 - .L_10)
.L_10:
        /*000c*/ 	.word	0x00000000
        /*0010*/ 	.short	0x0003
        /*0012*/ 	.short	0x0018
        /*0014*/ 	.byte	0x00, 0xf0, 0x11, 0x00


	//----- nvinfo : EIATTR_KPARAM_INFO
	.align		4
.L_11:
        /*0018*/ 	.byte	0x04, 0x17
        /*001a*/ 	.short	(.L_13 - .L_12)
.L_12:
        /*001c*/ 	.word	0x00000000
        /*0020*/ 	.short	0x0002
        /*0022*/ 	.short	0x0010
        /*0024*/ 	.byte	0x00, 0xf4, 0x21, 0x00


	//----- nvinfo : EIATTR_KPARAM_INFO
	.align		4
.L_13:
        /*0028*/ 	.byte	0x04, 0x17
        /*002a*/ 	.short	(.L_15 - .L_14)
.L_14:
        /*002c*/ 	.word	0x00000000
        /*0030*/ 	.short	0x0001
        /*0032*/ 	.short	0x0008
        /*0034*/ 	.byte	0x00, 0xf4, 0x21, 0x00


	//----- nvinfo : EIATTR_KPARAM_INFO
	.align		4
.L_15:
        /*0038*/ 	.byte	0x04, 0x17
        /*003a*/ 	.short	(.L_17 - .L_16)
.L_16:
        /*003c*/ 	.word	0x00000000
        /*0040*/ 	.short	0x0000
        /*0042*/ 	.short	0x0000
        /*0044*/ 	.byte	0x00, 0xf4, 0x21, 0x00


	//----- nvinfo : EIATTR_SPARSE_MMA_MASK
	.align		4
.L_17:
        /*0048*/ 	.byte	0x03, 0x50
        /*004a*/ 	.short	0x0000


	//----- nvinfo : EIATTR_MAXREG_COUNT
	.align		4
        /*004c*/ 	.byte	0x03, 0x1b
        /*004e*/ 	.short	0x00ff


	//----- nvinfo : EIATTR_EXIT_INSTR_OFFSETS
	.align		4
        /*0050*/ 	.byte	0x04, 0x1c
        /*0052*/ 	.short	(.L_19 - .L_18)


	//   ....[0]....
.L_18:
        /*0054*/ 	.word	0x00000210


	//   ....[1]....
        /*0058*/ 	.word	0x00000230


	//----- nvinfo : EIATTR_REQNTID
	.align		4
.L_19:
        /*005c*/ 	.byte	0x04, 0x10
        /*005e*/ 	.short	(.L_21 - .L_20)
.L_20:
        /*0060*/ 	.word	0x00000080
        /*0064*/ 	.word	0x00000001
        /*0068*/ 	.word	0x00000001


	//----- nvinfo : EIATTR_CBANK_PARAM_SIZE
	.align		4
.L_21:
        /*006c*/ 	.byte	0x03, 0x19
        /*006e*/ 	.short	0x001c


	//----- nvinfo : EIATTR_PARAM_CBANK
	.align		4
        /*0070*/ 	.byte	0x04, 0x0a
        /*0072*/ 	.short	(.L_23 - .L_22)
	.align		4
.L_22:
        /*0074*/ 	.word	index@(.nv.constant0.triton_poi_fused_convolution_leaky_relu_22)
        /*0078*/ 	.short	0x0210
        /*007a*/ 	.short	0x001c


	//----- nvinfo : EIATTR_SW_WAR
	.align		4
.L_23:
        /*007c*/ 	.byte	0x04, 0x36
        /*007e*/ 	.short	(.L_25 - .L_24)
.L_24:
        /*0080*/ 	.word	0x00000008
.L_25:


//--------------------- .nv.callgraph             --------------------------
	.section	.nv.callgraph,"",@"SHT_CUDA_CALLGRAPH"
	.align	4
	.sectionentsize	8
	.align		4
        /*0000*/ 	.word	0x00000000
	.align		4
        /*0004*/ 	.word	0xffffffff
	.align		4
        /*0008*/ 	.word	0x00000000
	.align		4
        /*000c*/ 	.word	0xfffffffe
	.align		4
        /*0010*/ 	.word	0x00000000
	.align		4
        /*0014*/ 	.word	0xfffffffd
	.align		4
        /*0018*/ 	.word	0x00000000
	.align		4
        /*001c*/ 	.word	0xfffffffc


//--------------------- .text.triton_poi_fused_convolution_leaky_relu_22 --------------------------
	.section	.text.triton_poi_fused_convolution_leaky_relu_22,"ax",@progbits
	.align	128
        .global         triton_poi_fused_convolution_leaky_relu_22
        .type           triton_poi_fused_convolution_leaky_relu_22,@function
        .size           triton_poi_fused_convolution_leaky_relu_22,(.L_x_1 - triton_poi_fused_convolution_leaky_relu_22)
        .other          triton_poi_fused_convolution_leaky_relu_22,@"STO_CUDA_ENTRY STV_DEFAULT"
triton_poi_fused_convolution_leaky_relu_22:
.text.triton_poi_fused_convolution_leaky_relu_22:
[----:B------:R-:W0:Y:S02]  /*0000*/  LDC R1, c[0x0][0x28] ;  /* 0x00000a00ff017b82 */ /* 0x000e240000000800 */
[----:B------:R-:W1:Y:S01]  /*0010*/  S2R R0, SR_TID.X ;  /* 0x0000000000007919 */ /* 0x000e620000002100 */
[----:B------:R-:W2:Y:S01]  /*0020*/  LDC.64 R4, c[0x0][0x220] ;  /* 0x00008800ff047b82 */ /* 0x000ea20000000a00 */
[----:B------:R-:W-:Y:S01]  /*0030*/  ULDC.64 UR4, c[0x0][0x208] ;  /* 0x0000820000047ab9 */ /* 0x000fe20000000a00 */
[----:B------:R-:W3:Y:S06]  /*0040*/  S2R R9, SR_CTAID.X ;  /* 0x0000000000097919 */ /* 0x000eec0000002500 */
[----:B------:R-:W4:Y:S01]  /*0050*/  LDC.64 R6, c[0x0][0x218] ;  /* 0x00008600ff067b82 */ /* 0x000f220000000a00 */
[----:B-1----:R-:W-:-:S05]  /*0060*/  LOP3.LUT R0, R0, 0x7f, RZ, 0xc0, !PT ;  /* 0x0000007f00007812 */ /* 0x002fca00078ec0ff */
[----:B---3--:R-:W-:-:S04]  /*0070*/  IMAD R9, R9, 0x80, R0 ;  /* 0x0000008009097824 */ /* 0x008fc800078e0200 */
[C---:B------:R-:W-:Y:S01]  /*0080*/  IMAD.HI R0, R9.reuse, 0x2aaaaaab, RZ ;  /* 0x2aaaaaab09007827 */ /* 0x040fe200078e02ff */
[----:B------:R-:W-:-:S04]  /*0090*/  ISETP.GE.AND P2, PT, R9, 0xc00, PT ;  /* 0x00000c000900780c */ /* 0x000fc80003f46270 */
[----:B------:R-:W-:-:S04]  /*00a0*/  SHF.R.U32.HI R3, RZ, 0x1f, R0 ;  /* 0x0000001fff037819 */ /* 0x000fc80000011600 */
[----:B------:R-:W-:Y:S02]  /*00b0*/  LEA.HI.SX32 R0, R0, R3, 0x1e ;  /* 0x0000000300007211 */ /* 0x000fe400078ff2ff */
[----:B------:R-:W1:Y:S02]  /*00c0*/  LDC.64 R2, c[0x0][0x210] ;  /* 0x00008400ff027b82 */ /* 0x000e640000000a00 */
[----:B------:R-:W-:-:S04]  /*00d0*/  SHF.R.S32.HI R11, RZ, 0x1f, R0 ;  /* 0x0000001fff0b7819 */ /* 0x000fc80000011400 */
[----:B------:R-:W-:-:S04]  /*00e0*/  LEA.HI R11, R11, R0, RZ, 0x5 ;  /* 0x000000000b0b7211 */ /* 0x000fc800078f28ff */
[----:B------:R-:W-:-:S04]  /*00f0*/  LOP3.LUT R11, R11, 0xffffffe0, RZ, 0xc0, !PT ;  /* 0xffffffe00b0b7812 */ /* 0x000fc800078ec0ff */
[----:B------:R-:W-:Y:S01]  /*0100*/  IADD3 R11, R0, -R11, RZ ;  /* 0x8000000b000b7210 */ /* 0x000fe20007ffe0ff */
[----:B------:R-:W-:-:S04]  /*0110*/  HFMA2.MMA R0, -RZ, RZ, 0, 0 ;  /* 0x00000000ff007435 */ /* 0x000fc800000001ff */
[----:B--2---:R-:W-:-:S04]  /*0120*/  IMAD.WIDE R4, R11, 0x4, R4 ;  /* 0x000000040b047825 */ /* 0x004fc800078e0204 */
[----:B------:R-:W-:Y:S02]  /*0130*/  IMAD.MOV.U32 R11, RZ, RZ, RZ ;  /* 0x000000ffff0b7224 */ /* 0x000fe400078e00ff */
[----:B-1----:R-:W-:-:S04]  /*0140*/  IMAD.WIDE R2, R9, 0x4, R2 ;  /* 0x0000000409027825 */ /* 0x002fc800078e0202 */
[----:B------:R-:W2:Y:S01]  /*0150*/  @!P2 LDG.E.EL R11, desc[UR4][R4.64] ;  /* 0x00000004040ba981 */ /* 0x000ea2000c2e1900 */
[----:B------:R-:W-:Y:S02]  /*0160*/  IMAD.MOV.U32 R8, RZ, RZ, RZ ;  /* 0x000000ffff087224 */ /* 0x000fe400078e00ff */
[----:B----4-:R-:W-:Y:S01]  /*0170*/  IMAD.WIDE R6, R9, 0x4, R6 ;  /* 0x0000000409067825 */ /* 0x010fe200078e0206 */
[----:B------:R-:W2:Y:S04]  /*0180*/  @!P2 LDG.E R0, desc[UR4][R2.64] ;  /* 0x000000040200a981 */ /* 0x000ea8000c1e1900 */
[----:B------:R-:W3:Y:S01]  /*0190*/  @!P2 LDG.E R8, desc[UR4][R6.64] ;  /* 0x000000040608a981 */ /* 0x000ee2000c1e1900 */
[----:B--2---:R-:W-:Y:S01]  /*01a0*/  FSETP.GT.AND P0, PT, R0, -R11, PT ;  /* 0x8000000b0000720b */ /* 0x004fe20003f04000 */
[C---:B------:R-:W-:Y:S01]  /*01b0*/  FADD R9, R11.reuse, R0 ;  /* 0x000000000b097221 */ /* 0x040fe20000000000 */
[----:B---3--:R-:W-:Y:S01]  /*01c0*/  FSETP.GT.AND P1, PT, R11, -R8, PT ;  /* 0x800000080b00720b */ /* 0x008fe20003f24000 */
[----:B------:R-:W-:-:S10]  /*01d0*/  FADD R11, R8, R11 ;  /* 0x0000000b080b7221 */ /* 0x000fd40000000000 */
[----:B------:R-:W-:Y:S02]  /*01e0*/  @!P0 FMUL R9, R9, 0.10000000149011611938 ;  /* 0x3dcccccd09098820 */ /* 0x000fe40000400000 */
[----:B------:R-:W-:-:S03]  /*01f0*/  @!P1 FMUL R11, R11, 0.10000000149011611938 ;  /* 0x3dcccccd0b0b9820 */ /* 0x000fc60000400000 */
[----:B------:R1:W-:Y:S01]  /*0200*/  @!P2 STG.E desc[UR4][R2.64], R9 ;  /* 0x000000090200a986 */ /* 0x0003e2000c101904 */
[----:B------:R-:W-:Y:S05]  /*0210*/  @P2 EXIT ;  /* 0x000000000000294d */ /* 0x000fea0003800000 */
[----:B------:R-:W-:Y:S01]  /*0220*/  STG.E desc[UR4][R6.64], R11 ;  /* 0x0000000b06007986 */ /* 0x000fe2000c101904 */
[----:B------:R-:W-:Y:S05]  /*0230*/  EXIT ;  /* 0x000000000000794d */ /* 0x000fea0003800000 */
.L_x_0:
[----:B------:R-:W-:-:S00]  /*0240*/  BRA `(.L_x_0) ;  /* 0xfffffffc00fc7947 */ /* 0x000fc0000383ffff */
[----:B------:R-:W-:-:S00]  /*0250*/  NOP ;  /* 0x0000000000007918 */ /* 0x000fc00000000000 */
        /* <DEDUP_REMOVED lines=10> */
.L_x_1:


//--------------------- .nv.constant0.triton_poi_fused_convolution_leaky_relu_22 --------------------------
	.section	.nv.constant0.triton_poi_fused_convolution_leaky_relu_22,"a",@progbits
	.sectionflags	@""
	.align	4
.nv.constant0.triton_poi_fused_convolution_leaky_relu_22:
	.zero		556
